//
// Generated by NVIDIA NVVM Compiler
//
// Compiler Build ID: CL-36424714
// Cuda compilation tools, release 13.0, V13.0.88
// Based on NVVM 20.0.0
//

.version 9.0
.target sm_100
.address_size 64

	// .globl	_Z29Sum_vec_on_GPU_without_sharedPfS_i
// _ZZ26Sum_vec_on_GPU_with_sharedPfS_iE7s_array has been demoted

.visible .entry _Z29Sum_vec_on_GPU_without_sharedPfS_i(
	.param .u64 .ptr .align 1 _Z29Sum_vec_on_GPU_without_sharedPfS_i_param_0,
	.param .u64 .ptr .align 1 _Z29Sum_vec_on_GPU_without_sharedPfS_i_param_1,
	.param .u32 _Z29Sum_vec_on_GPU_without_sharedPfS_i_param_2
)
{
	.reg .pred 	%p<7>;
	.reg .b32 	%r<31>;
	.reg .b32 	%f<11>;
	.reg .b64 	%rd<18>;

	ld.param.u64 	%rd3, [_Z29Sum_vec_on_GPU_without_sharedPfS_i_param_0];
	ld.param.u64 	%rd4, [_Z29Sum_vec_on_GPU_without_sharedPfS_i_param_1];
	ld.param.u32 	%r12, [_Z29Sum_vec_on_GPU_without_sharedPfS_i_param_2];
	cvta.to.global.u64 	%rd1, %rd4;
	cvta.to.global.u64 	%rd2, %rd3;
	mov.u32 	%r13, %tid.x;
	mov.u32 	%r14, %ntid.x;
	mov.u32 	%r15, %ctaid.x;
	mad.lo.s32 	%r29, %r14, %r15, %r13;
	mov.u32 	%r16, %nctaid.x;
	mul.lo.s32 	%r2, %r14, %r16;
	setp.ge.s32 	%p1, %r29, %r12;
	@%p1 bra 	$L__BB0_7;
	add.s32 	%r17, %r29, %r2;
	max.s32 	%r18, %r12, %r17;
	setp.lt.s32 	%p2, %r17, %r12;
	selp.u32 	%r19, 1, 0, %p2;
	add.s32 	%r20, %r17, %r19;
	sub.s32 	%r21, %r18, %r20;
	div.u32 	%r22, %r21, %r2;
	add.s32 	%r3, %r22, %r19;
	and.b32  	%r23, %r3, 3;
	setp.eq.s32 	%p3, %r23, 3;
	@%p3 bra 	$L__BB0_4;
	add.s32 	%r24, %r3, 1;
	and.b32  	%r25, %r24, 3;
	neg.s32 	%r27, %r25;
$L__BB0_3:
	.pragma "nounroll";
	mul.wide.s32 	%rd5, %r29, 4;
	add.s64 	%rd6, %rd1, %rd5;
	add.s64 	%rd7, %rd2, %rd5;
	ld.global.f32 	%f1, [%rd7];
	add.f32 	%f2, %f1, 0f3F800000;
	st.global.f32 	[%rd6], %f2;
	add.s32 	%r29, %r29, %r2;
	add.s32 	%r27, %r27, 1;
	setp.ne.s32 	%p4, %r27, 0;
	@%p4 bra 	$L__BB0_3;
$L__BB0_4:
	setp.lt.u32 	%p5, %r3, 3;
	@%p5 bra 	$L__BB0_7;
	mul.wide.s32 	%rd11, %r2, 4;
	shl.b32 	%r26, %r2, 2;
$L__BB0_6:
	mul.wide.s32 	%rd8, %r29, 4;
	add.s64 	%rd9, %rd2, %rd8;
	ld.global.f32 	%f3, [%rd9];
	add.f32 	%f4, %f3, 0f3F800000;
	add.s64 	%rd10, %rd1, %rd8;
	st.global.f32 	[%rd10], %f4;
	add.s64 	%rd12, %rd9, %rd11;
	ld.global.f32 	%f5, [%rd12];
	add.f32 	%f6, %f5, 0f3F800000;
	add.s64 	%rd13, %rd10, %rd11;
	st.global.f32 	[%rd13], %f6;
	add.s64 	%rd14, %rd12, %rd11;
	ld.global.f32 	%f7, [%rd14];
	add.f32 	%f8, %f7, 0f3F800000;
	add.s64 	%rd15, %rd13, %rd11;
	st.global.f32 	[%rd15], %f8;
	add.s64 	%rd16, %rd14, %rd11;
	ld.global.f32 	%f9, [%rd16];
	add.f32 	%f10, %f9, 0f3F800000;
	add.s64 	%rd17, %rd15, %rd11;
	st.global.f32 	[%rd17], %f10;
	add.s32 	%r29, %r26, %r29;
	setp.lt.s32 	%p6, %r29, %r12;
	@%p6 bra 	$L__BB0_6;
$L__BB0_7:
	bar.sync 	0;
	ret;

}
	// .globl	_Z26Sum_vec_on_GPU_with_sharedPfS_i
.visible .entry _Z26Sum_vec_on_GPU_with_sharedPfS_i(
	.param .u64 .ptr .align 1 _Z26Sum_vec_on_GPU_with_sharedPfS_i_param_0,
	.param .u64 .ptr .align 1 _Z26Sum_vec_on_GPU_with_sharedPfS_i_param_1,
	.param .u32 _Z26Sum_vec_on_GPU_with_sharedPfS_i_param_2
)
{
	.reg .pred 	%p<3>;
	.reg .b32 	%r<14>;
	.reg .b32 	%f<4>;
	.reg .b64 	%rd<8>;
	// demoted variable
	.shared .align 4 .b8 _ZZ26Sum_vec_on_GPU_with_sharedPfS_iE7s_array[2048];
	ld.param.u64 	%rd3, [_Z26Sum_vec_on_GPU_with_sharedPfS_i_param_0];
	ld.param.u64 	%rd4, [_Z26Sum_vec_on_GPU_with_sharedPfS_i_param_1];
	ld.param.u32 	%r8, [_Z26Sum_vec_on_GPU_with_sharedPfS_i_param_2];
	mov.u32 	%r1, %tid.x;
	mov.u32 	%r2, %ntid.x;
	mov.u32 	%r9, %ctaid.x;
	mad.lo.s32 	%r13, %r2, %r9, %r1;
	setp.ge.s32 	%p1, %r13, %r8;
	@%p1 bra 	$L__BB1_3;
	shl.b32 	%r10, %r1, 2;
	mov.u32 	%r11, _ZZ26Sum_vec_on_GPU_with_sharedPfS_iE7s_array;
	add.s32 	%r4, %r11, %r10;
	mov.u32 	%r12, %nctaid.x;
	mul.lo.s32 	%r5, %r2, %r12;
	cvta.to.global.u64 	%rd1, %rd3;
	cvta.to.global.u64 	%rd2, %rd4;
$L__BB1_2:
	mul.wide.s32 	%rd5, %r13, 4;
	add.s64 	%rd6, %rd1, %rd5;
	ld.global.f32 	%f1, [%rd6];
	st.shared.f32 	[%r4], %f1;
	bar.sync 	0;
	ld.shared.f32 	%f2, [%r4];
	add.f32 	%f3, %f2, 0f3F800000;
	add.s64 	%rd7, %rd2, %rd5;
	st.global.f32 	[%rd7], %f3;
	bar.sync 	0;
	add.s32 	%r13, %r13, %r5;
	setp.lt.s32 	%p2, %r13, %r8;
	@%p2 bra 	$L__BB1_2;
$L__BB1_3:
	ret;

}


// ===== COMPILED SASS (sm_100) =====

	.target	sm_100

	.elftype	@"ET_EXEC"


//--------------------- .note.nv.tkinfo           --------------------------
	.section	.note.nv.tkinfo,"",@"SHT_NOTE"
	.sectionflags	@"SHF_NOTE_NV_TKINFO"
	.tkinfo
        /*0018*/ 	.word	0x00000002
        /*0030*/ 	.string	""
        /*0030*/ 	.string	"ptxas"
        /*0030*/ 	.string	"Cuda compilation tools, release 13.0, V13.0.88"
        /*0030*/ 	.string	"Build cuda_13.0.r13.0/compiler.36424714_0"
        /*0030*/ 	.string	"-arch sm_100 -m 64 "



//--------------------- .note.nv.cuinfo           --------------------------
	.section	.note.nv.cuinfo,"",@"SHT_NOTE"
	.sectionflags	@"SHF_NOTE_NV_CUINFO"
        /*0018*/ 	.short	0x0002
        /*001a*/ 	.short	0x0064
        /*001c*/ 	.short	0x0082
	.zero		2


//--------------------- .nv.info                  --------------------------
	.section	.nv.info,"",@"SHT_CUDA_INFO"
	.align	4


	//----- nvinfo : EIATTR_REGCOUNT
	.align		4
        /*0000*/ 	.byte	0x04, 0x2f
        /*0002*/ 	.short	(.L_1 - .L_0)
	.align		4
.L_0:
        /*0004*/ 	.word	index@(_Z29Sum_vec_on_GPU_without_sharedPfS_i)
        /*0008*/ 	.word	0x0000001a


	//----- nvinfo : EIATTR_FRAME_SIZE
	.align		4
.L_1:
        /*000c*/ 	.byte	0x04, 0x11
        /*000e*/ 	.short	(.L_3 - .L_2)
	.align		4
.L_2:
        /*0010*/ 	.word	index@(_Z29Sum_vec_on_GPU_without_sharedPfS_i)
        /*0014*/ 	.word	0x00000000


	//----- nvinfo : EIATTR_REGCOUNT
	.align		4
.L_3:
        /*0018*/ 	.byte	0x04, 0x2f
        /*001a*/ 	.short	(.L_5 - .L_4)
	.align		4
.L_4:
        /*001c*/ 	.word	index@(_Z26Sum_vec_on_GPU_with_sharedPfS_i)
        /*0020*/ 	.word	0x0000000e


	//----- nvinfo : EIATTR_FRAME_SIZE
	.align		4
.L_5:
        /*0024*/ 	.byte	0x04, 0x11
        /*0026*/ 	.short	(.L_7 - .L_6)
	.align		4
.L_6:
        /*0028*/ 	.word	index@(_Z26Sum_vec_on_GPU_with_sharedPfS_i)
        /*002c*/ 	.word	0x00000000


	//----- nvinfo : EIATTR_MIN_STACK_SIZE
	.align		4
.L_7:
        /*0030*/ 	.byte	0x04, 0x12
        /*0032*/ 	.short	(.L_9 - .L_8)
	.align		4
.L_8:
        /*0034*/ 	.word	index@(_Z26Sum_vec_on_GPU_with_sharedPfS_i)
        /*0038*/ 	.word	0x00000000


	//----- nvinfo : EIATTR_MIN_STACK_SIZE
	.align		4
.L_9:
        /*003c*/ 	.byte	0x04, 0x12
        /*003e*/ 	.short	(.L_11 - .L_10)
	.align		4
.L_10:
        /*0040*/ 	.word	index@(_Z29Sum_vec_on_GPU_without_sharedPfS_i)
        /*0044*/ 	.word	0x00000000
.L_11:


//--------------------- .nv.compat                --------------------------
	.section	.nv.compat,"",@"SHT_CUDA_COMPAT_INFO"
	.align	4
        /*0000*/ 	.byte	0x02, 0x09, 0x00, 0x00, 0x02, 0x02, 0x01, 0x00, 0x02, 0x05, 0x05, 0x00, 0x03, 0x07, 0x01, 0x01
        /*0010*/ 	.byte	0x02, 0x03, 0x00, 0x00, 0x02, 0x06, 0x01, 0x00, 0x04, 0x0b, 0x08, 0x00, 0x09, 0x00, 0x00, 0x00
        /*0020*/ 	.byte	0x00, 0x00, 0x00, 0x00


//--------------------- .nv.info._Z26Sum_vec_on_GPU_with_sharedPfS_i --------------------------
	.section	.nv.info._Z26Sum_vec_on_GPU_with_sharedPfS_i,"",@"SHT_CUDA_INFO"
	.sectionflags	@""
	.align	4


	//----- nvinfo : EIATTR_CUDA_API_VERSION
	.align		4
        /*0000*/ 	.byte	0x04, 0x37
        /*0002*/ 	.short	(.L_13 - .L_12)
.L_12:
        /*0004*/ 	.word	0x00000082


	//----- nvinfo : EIATTR_KPARAM_INFO
	.align		4
.L_13:
        /*0008*/ 	.byte	0x04, 0x17
        /*000a*/ 	.short	(.L_15 - .L_14)
.L_14:
        /*000c*/ 	.word	0x00000000
        /*0010*/ 	.short	0x0002
        /*0012*/ 	.short	0x0010
        /*0014*/ 	.byte	0x00, 0xf0, 0x11, 0x00


	//----- nvinfo : EIATTR_KPARAM_INFO
	.align		4
.L_15:
        /*0018*/ 	.byte	0x04, 0x17
        /*001a*/ 	.short	(.L_17 - .L_16)
.L_16:
        /*001c*/ 	.word	0x00000000
        /*0020*/ 	.short	0x0001
        /*0022*/ 	.short	0x0008
        /*0024*/ 	.byte	0x00, 0xf5, 0x21, 0x00


	//----- nvinfo : EIATTR_KPARAM_INFO
	.align		4
.L_17:
        /*0028*/ 	.byte	0x04, 0x17
        /*002a*/ 	.short	(.L_19 - .L_18)
.L_18:
        /*002c*/ 	.word	0x00000000
        /*0030*/ 	.short	0x0000
        /*0032*/ 	.short	0x0000
        /*0034*/ 	.byte	0x00, 0xf5, 0x21, 0x00


	//----- nvinfo : EIATTR_SPARSE_MMA_MASK
	.align		4
.L_19:
        /*0038*/ 	.byte	0x03, 0x50
        /*003a*/ 	.short	0x0000


	//----- nvinfo : EIATTR_MAXREG_COUNT
	.align		4
        /*003c*/ 	.byte	0x03, 0x1b
        /*003e*/ 	.short	0x00ff


	//----- nvinfo : EIATTR_NUM_BARRIERS
	.align		4
        /*0040*/ 	.byte	0x02, 0x4c
        /*0042*/ 	.byte	0x01
	.zero		1


	//----- nvinfo : EIATTR_MERCURY_ISA_VERSION
	.align		4
        /*0044*/ 	.byte	0x03, 0x5f
        /*0046*/ 	.short	0x0101


	//----- nvinfo : EIATTR_VRC_CTA_INIT_COUNT
	.align		4
        /*0048*/ 	.byte	0x02, 0x4a
	.zero		1
	.zero		1


	//----- nvinfo : EIATTR_EXIT_INSTR_OFFSETS
	.align		4
        /*004c*/ 	.byte	0x04, 0x1c
        /*004e*/ 	.short	(.L_21 - .L_20)


	//   ....[0]....
.L_20:
        /*0050*/ 	.word	0x00000070


	//   ....[1]....
        /*0054*/ 	.word	0x000001e0


	//----- nvinfo : EIATTR_CRS_STACK_SIZE
	.align		4
.L_21:
        /*0058*/ 	.byte	0x04, 0x1e
        /*005a*/ 	.short	(.L_23 - .L_22)
.L_22:
        /*005c*/ 	.word	0x00000000


	//----- nvinfo : EIATTR_CBANK_PARAM_SIZE
	.align		4
.L_23:
        /*0060*/ 	.byte	0x03, 0x19
        /*0062*/ 	.short	0x0014


	//----- nvinfo : EIATTR_PARAM_CBANK
	.align		4
        /*0064*/ 	.byte	0x04, 0x0a
        /*0066*/ 	.short	(.L_25 - .L_24)
	.align		4
.L_24:
        /*0068*/ 	.word	index@(.nv.constant0._Z26Sum_vec_on_GPU_with_sharedPfS_i)
        /*006c*/ 	.short	0x0380
        /*006e*/ 	.short	0x0014


	//----- nvinfo : EIATTR_SW_WAR
	.align		4
.L_25:
        /*0070*/ 	.byte	0x04, 0x36
        /*0072*/ 	.short	(.L_27 - .L_26)
.L_26:
        /*0074*/ 	.word	0x00000008
.L_27:


//--------------------- .nv.info._Z29Sum_vec_on_GPU_without_sharedPfS_i --------------------------
	.section	.nv.info._Z29Sum_vec_on_GPU_without_sharedPfS_i,"",@"SHT_CUDA_INFO"
	.sectionflags	@""
	.align	4


	//----- nvinfo : EIATTR_CUDA_API_VERSION
	.align		4
        /*0000*/ 	.byte	0x04, 0x37
        /*0002*/ 	.short	(.L_29 - .L_28)
.L_28:
        /*0004*/ 	.word	0x00000082


	//----- nvinfo : EIATTR_KPARAM_INFO
	.align		4
.L_29:
        /*0008*/ 	.byte	0x04, 0x17
        /*000a*/ 	.short	(.L_31 - .L_30)
.L_30:
        /*000c*/ 	.word	0x00000000
        /*0010*/ 	.short	0x0002
        /*0012*/ 	.short	0x0010
        /*0014*/ 	.byte	0x00, 0xf0, 0x11, 0x00


	//----- nvinfo : EIATTR_KPARAM_INFO
	.align		4
.L_31:
        /*0018*/ 	.byte	0x04, 0x17
        /*001a*/ 	.short	(.L_33 - .L_32)
.L_32:
        /*001c*/ 	.word	0x00000000
        /*0020*/ 	.short	0x0001
        /*0022*/ 	.short	0x0008
        /*0024*/ 	.byte	0x00, 0xf5, 0x21, 0x00


	//----- nvinfo : EIATTR_KPARAM_INFO
	.align		4
.L_33:
        /*0028*/ 	.byte	0x04, 0x17
        /*002a*/ 	.short	(.L_35 - .L_34)
.L_34:
        /*002c*/ 	.word	0x00000000
        /*0030*/ 	.short	0x0000
        /*0032*/ 	.short	0x0000
        /*0034*/ 	.byte	0x00, 0xf5, 0x21, 0x00


	//----- nvinfo : EIATTR_SPARSE_MMA_MASK
	.align		4
.L_35:
        /*0038*/ 	.byte	0x03, 0x50
        /*003a*/ 	.short	0x0000


	//----- nvinfo : EIATTR_MAXREG_COUNT
	.align		4
        /*003c*/ 	.byte	0x03, 0x1b
        /*003e*/ 	.short	0x00ff


	//----- nvinfo : EIATTR_NUM_BARRIERS
	.align		4
        /*0040*/ 	.byte	0x02, 0x4c
        /*0042*/ 	.byte	0x01
	.zero		1


	//----- nvinfo : EIATTR_MERCURY_ISA_VERSION
	.align		4
        /*0044*/ 	.byte	0x03, 0x5f
        /*0046*/ 	.short	0x0101


	//----- nvinfo : EIATTR_VRC_CTA_INIT_COUNT
	.align		4
        /*0048*/ 	.byte	0x02, 0x4a
	.zero		1
	.zero		1


	//----- nvinfo : EIATTR_EXIT_INSTR_OFFSETS
	.align		4
        /*004c*/ 	.byte	0x04, 0x1c
        /*004e*/ 	.short	(.L_37 - .L_36)


	//   ....[0]....
.L_36:
        /*0050*/ 	.word	0x000005a0


	//----- nvinfo : EIATTR_CRS_STACK_SIZE
	.align		4
.L_37:
        /*0054*/ 	.byte	0x04, 0x1e
        /*0056*/ 	.short	(.L_39 - .L_38)
.L_38:
        /*0058*/ 	.word	0x00000000


	//----- nvinfo : EIATTR_CBANK_PARAM_SIZE
	.align		4
.L_39:
        /*005c*/ 	.byte	0x03, 0x19
        /*005e*/ 	.short	0x0014


	//----- nvinfo : EIATTR_PARAM_CBANK
	.align		4
        /*0060*/ 	.byte	0x04, 0x0a
        /*0062*/ 	.short	(.L_41 - .L_40)
	.align		4
.L_40:
        /*0064*/ 	.word	index@(.nv.constant0._Z29Sum_vec_on_GPU_without_sharedPfS_i)
        /*0068*/ 	.short	0x0380
        /*006a*/ 	.short	0x0014


	//----- nvinfo : EIATTR_SW_WAR
	.align		4
.L_41:
        /*006c*/ 	.byte	0x04, 0x36
        /*006e*/ 	.short	(.L_43 - .L_42)
.L_42:
        /*0070*/ 	.word	0x00000008
.L_43:


//--------------------- .nv.callgraph             --------------------------
	.section	.nv.callgraph,"",@"SHT_CUDA_CALLGRAPH"
	.align	4
	.sectionentsize	8
	.align		4
        /*0000*/ 	.word	0x00000000
	.align		4
        /*0004*/ 	.word	0xffffffff
	.align		4
        /*0008*/ 	.word	0x00000000
	.align		4
        /*000c*/ 	.word	0xfffffffe
	.align		4
        /*0010*/ 	.word	0x00000000
	.align		4
        /*0014*/ 	.word	0xfffffffd
	.align		4
        /*0018*/ 	.word	0x00000000
	.align		4
        /*001c*/ 	.word	0xfffffffc


//--------------------- .text._Z26Sum_vec_on_GPU_with_sharedPfS_i --------------------------
	.section	.text._Z26Sum_vec_on_GPU_with_sharedPfS_i,"ax",@progbits
	.align	128
        .global         _Z26Sum_vec_on_GPU_with_sharedPfS_i
        .type           _Z26Sum_vec_on_GPU_with_sharedPfS_i,@function
        .size           _Z26Sum_vec_on_GPU_with_sharedPfS_i,(.L_x_9 - _Z26Sum_vec_on_GPU_with_sharedPfS_i)
        .other          _Z26Sum_vec_on_GPU_with_sharedPfS_i,@"STO_CUDA_ENTRY STV_DEFAULT"
_Z26Sum_vec_on_GPU_with_sharedPfS_i:
.text._Z26Sum_vec_on_GPU_with_sharedPfS_i:
[----:B------:R-:W-:Y:S01]  /*0000*/  LDC R1, c[0x0][0x37c] ;  /* 0x0000df00ff017b82 */ /* 0x000fe20000000800 */
[----:B------:R-:W0:Y:S01]  /*0010*/  S2R R10, SR_TID.X ;  /* 0x00000000000a7919 */ /* 0x000e220000002100 */
[----:B------:R-:W0:Y:S01]  /*0020*/  LDCU UR6, c[0x0][0x360] ;  /* 0x00006c00ff0677ac */ /* 0x000e220008000800 */
[----:B------:R-:W0:Y:S01]  /*0030*/  S2R R3, SR_CTAID.X ;  /* 0x0000000000037919 */ /* 0x000e220000002500 */
[----:B------:R-:W1:Y:S01]  /*0040*/  LDCU UR10, c[0x0][0x390] ;  /* 0x00007200ff0a77ac */ /* 0x000e620008000800 */
[----:B0-----:R-:W-:-:S05]  /*0050*/  IMAD R0, R3, UR6, R10 ;  /* 0x0000000603007c24 */ /* 0x001fca000f8e020a */
[----:B-1----:R-:W-:-:S13]  /*0060*/  ISETP.GE.AND P0, PT, R0, UR10, PT ;  /* 0x0000000a00007c0c */ /* 0x002fda000bf06270 */
[----:B------:R-:W-:Y:S05]  /*0070*/  @P0 EXIT ;  /* 0x000000000000094d */ /* 0x000fea0003800000 */
[----:B------:R-:W0:Y:S01]  /*0080*/  S2UR UR5, SR_CgaCtaId ;  /* 0x00000000000579c3 */ /* 0x000e220000008800 */
[----:B------:R-:W1:Y:S01]  /*0090*/  LDCU UR7, c[0x0][0x370] ;  /* 0x00006e00ff0777ac */ /* 0x000e620008000800 */
[----:B------:R-:W-:Y:S01]  /*00a0*/  UMOV UR4, 0x400 ;  /* 0x0000040000047882 */ /* 0x000fe20000000000 */
[----:B------:R-:W2:Y:S05]  /*00b0*/  LDCU.64 UR8, c[0x0][0x358] ;  /* 0x00006b00ff0877ac */ /* 0x000eaa0008000a00 */
[----:B------:R-:W3:Y:S08]  /*00c0*/  LDC.64 R6, c[0x0][0x380] ;  /* 0x0000e000ff067b82 */ /* 0x000ef00000000a00 */
[----:B------:R-:W4:Y:S01]  /*00d0*/  LDC.64 R8, c[0x0][0x388] ;  /* 0x0000e200ff087b82 */ /* 0x000f220000000a00 */
[----:B0-----:R-:W-:-:S02]  /*00e0*/  ULEA UR4, UR5, UR4, 0x18 ;  /* 0x0000000405047291 */ /* 0x001fc4000f8ec0ff */
[----:B-1----:R-:W-:-:S04]  /*00f0*/  UIMAD UR5, UR6, UR7, URZ ;  /* 0x00000007060572a4 */ /* 0x002fc8000f8e02ff */
[----:B--2---:R-:W-:-:S08]  /*0100*/  LEA R10, R10, UR4, 0x2 ;  /* 0x000000040a0a7c11 */ /* 0x004fd0000f8e10ff */
.L_x_0:
[----:B---3--:R-:W-:-:S06]  /*0110*/  IMAD.WIDE R2, R0, 0x4, R6 ;  /* 0x0000000400027825 */ /* 0x008fcc00078e0206 */
[----:B------:R-:W2:Y:S01]  /*0120*/  LDG.E R3, desc[UR8][R2.64] ;  /* 0x0000000802037981 */ /* 0x000ea2000c1e1900 */
[----:B------:R-:W-:Y:S05]  /*0130*/  WARPSYNC.ALL ;  /* 0x0000000000007948 */ /* 0x000fea0003800000 */
[C---:B0---4-:R-:W-:Y:S01]  /*0140*/  IMAD.WIDE R4, R0.reuse, 0x4, R8 ;  /* 0x0000000400047825 */ /* 0x051fe200078e0208 */
[----:B------:R-:W-:-:S04]  /*0150*/  IADD3 R0, PT, PT, R0, UR5, RZ ;  /* 0x0000000500007c10 */ /* 0x000fc8000fffe0ff */
[----:B------:R-:W-:Y:S01]  /*0160*/  ISETP.GE.AND P0, PT, R0, UR10, PT ;  /* 0x0000000a00007c0c */ /* 0x000fe2000bf06270 */
[----:B--2---:R-:W-:Y:S01]  /*0170*/  STS [R10], R3 ;  /* 0x000000030a007388 */ /* 0x004fe20000000800 */
[----:B------:R-:W-:Y:S06]  /*0180*/  BAR.SYNC.DEFER_BLOCKING 0x0 ;  /* 0x0000000000007b1d */ /* 0x000fec0000010000 */
[----:B------:R-:W0:Y:S02]  /*0190*/  LDS R11, [R10] ;  /* 0x000000000a0b7984 */ /* 0x000e240000000800 */
[----:B0-----:R-:W-:-:S05]  /*01a0*/  FADD R11, R11, 1 ;  /* 0x3f8000000b0b7421 */ /* 0x001fca0000000000 */
[----:B------:R0:W-:Y:S01]  /*01b0*/  STG.E desc[UR8][R4.64], R11 ;  /* 0x0000000b04007986 */ /* 0x0001e2000c101908 */
[----:B------:R-:W-:Y:S06]  /*01c0*/  BAR.SYNC.DEFER_BLOCKING 0x0 ;  /* 0x0000000000007b1d */ /* 0x000fec0000010000 */
[----:B------:R-:W-:Y:S05]  /*01d0*/  @!P0 BRA `(.L_x_0) ;  /* 0xfffffffc00cc8947 */ /* 0x000fea000383ffff */
[----:B------:R-:W-:Y:S05]  /*01e0*/  EXIT ;  /* 0x000000000000794d */ /* 0x000fea0003800000 */
.L_x_1:
[----:B------:R-:W-:-:S00]  /*01f0*/  BRA `(.L_x_1) ;  /* 0xfffffffc00fc7947 */ /* 0x000fc0000383ffff */
[----:B------:R-:W-:-:S00]  /*0200*/  NOP ;  /* 0x0000000000007918 */ /* 0x000fc00000000000 */
[----:B------:R-:W-:-:S00]  /*0210*/  NOP ;  /* 0x0000000000007918 */ /* 0x000fc00000000000 */
[----:B------:R-:W-:-:S00]  /*0220*/  NOP ;  /* 0x0000000000007918 */ /* 0x000fc00000000000 */
[----:B------:R-:W-:-:S00]  /*0230*/  NOP ;  /* 0x0000000000007918 */ /* 0x000fc00000000000 */
[----:B------:R-:W-:-:S00]  /*0240*/  NOP ;  /* 0x0000000000007918 */ /* 0x000fc00000000000 */
[----:B------:R-:W-:-:S00]  /*0250*/  NOP ;  /* 0x0000000000007918 */ /* 0x000fc00000000000 */
[----:B------:R-:W-:-:S00]  /*0260*/  NOP ;  /* 0x0000000000007918 */ /* 0x000fc00000000000 */
[----:B------:R-:W-:-:S00]  /*0270*/  NOP ;  /* 0x0000000000007918 */ /* 0x000fc00000000000 */
.L_x_9:


//--------------------- .text._Z29Sum_vec_on_GPU_without_sharedPfS_i --------------------------
	.section	.text._Z29Sum_vec_on_GPU_without_sharedPfS_i,"ax",@progbits
	.align	128
        .global         _Z29Sum_vec_on_GPU_without_sharedPfS_i
        .type           _Z29Sum_vec_on_GPU_without_sharedPfS_i,@function
        .size           _Z29Sum_vec_on_GPU_without_sharedPfS_i,(.L_x_10 - _Z29Sum_vec_on_GPU_without_sharedPfS_i)
        .other          _Z29Sum_vec_on_GPU_without_sharedPfS_i,@"STO_CUDA_ENTRY STV_DEFAULT"
_Z29Sum_vec_on_GPU_without_sharedPfS_i:
.text._Z29Sum_vec_on_GPU_without_sharedPfS_i:
[----:B------:R-:W-:Y:S01]  /*0000*/  LDC R1, c[0x0][0x37c] ;  /* 0x0000df00ff017b82 */ /* 0x000fe20000000800 */
[----:B------:R-:W0:Y:S01]  /*0010*/  S2R R7, SR_TID.X ;  /* 0x0000000000077919 */ /* 0x000e220000002100 */
[----:B------:R-:W0:Y:S06]  /*0020*/  LDCU UR4, c[0x0][0x360] ;  /* 0x00006c00ff0477ac */ /* 0x000e2c0008000800 */
[----:B------:R-:W1:Y:S01]  /*0030*/  LDC R2, c[0x0][0x370] ;  /* 0x0000dc00ff027b82 */ /* 0x000e620000000800 */
[----:B------:R-:W-:Y:S01]  /*0040*/  BSSY.RECONVERGENT B0, `(.L_x_2) ;  /* 0x0000054000007945 */ /* 0x000fe20003800200 */
[----:B------:R-:W0:Y:S01]  /*0050*/  S2R R0, SR_CTAID.X ;  /* 0x0000000000007919 */ /* 0x000e220000002500 */
[----:B------:R-:W2:Y:S01]  /*0060*/  LDCU UR5, c[0x0][0x390] ;  /* 0x00007200ff0577ac */ /* 0x000ea20008000800 */
[----:B0-----:R-:W-:-:S02]  /*0070*/  IMAD R7, R0, UR4, R7 ;  /* 0x0000000400077c24 */ /* 0x001fc4000f8e0207 */
[----:B-1----:R-:W-:-:S03]  /*0080*/  IMAD R0, R2, UR4, RZ ;  /* 0x0000000402007c24 */ /* 0x002fc6000f8e02ff */
[----:B--2---:R-:W-:-:S13]  /*0090*/  ISETP.GE.AND P0, PT, R7, UR5, PT ;  /* 0x0000000507007c0c */ /* 0x004fda000bf06270 */
[----:B------:R-:W-:Y:S05]  /*00a0*/  @P0 BRA `(.L_x_3) ;  /* 0x0000000400340947 */ /* 0x000fea0003800000 */
[----:B------:R-:W0:Y:S01]  /*00b0*/  I2F.U32.RP R8, R0 ;  /* 0x0000000000087306 */ /* 0x000e220000209000 */
[C---:B------:R-:W-:Y:S01]  /*00c0*/  IADD3 R4, PT, PT, R0.reuse, R7, RZ ;  /* 0x0000000700047210 */ /* 0x040fe20007ffe0ff */
[----:B------:R-:W-:Y:S01]  /*00d0*/  IMAD.MOV R9, RZ, RZ, -R0 ;  /* 0x000000ffff097224 */ /* 0x000fe200078e0a00 */
[----:B------:R-:W-:Y:S01]  /*00e0*/  ISETP.NE.U32.AND P2, PT, R0, RZ, PT ;  /* 0x000000ff0000720c */ /* 0x000fe20003f45070 */
[----:B------:R-:W1:Y:S01]  /*00f0*/  LDC.64 R16, c[0x0][0x358] ;  /* 0x0000d600ff107b82 */ /* 0x000e620000000a00 */
[C---:B------:R-:W-:Y:S01]  /*0100*/  ISETP.GE.AND P0, PT, R4.reuse, UR5, PT ;  /* 0x0000000504007c0c */ /* 0x040fe2000bf06270 */
[----:B------:R-:W-:Y:S01]  /*0110*/  BSSY.RECONVERGENT B1, `(.L_x_4) ;  /* 0x000002a000017945 */ /* 0x000fe20003800200 */
[----:B------:R-:W-:Y:S02]  /*0120*/  VIMNMX R5, PT, PT, R4, UR5, !PT ;  /* 0x0000000504057c48 */ /* 0x000fe4000ffe0100 */
[----:B------:R-:W-:-:S04]  /*0130*/  SEL R6, RZ, 0x1, P0 ;  /* 0x00000001ff067807 */ /* 0x000fc80000000000 */
[----:B------:R-:W-:Y:S01]  /*0140*/  IADD3 R5, PT, PT, R5, -R4, -R6 ;  /* 0x8000000405057210 */ /* 0x000fe20007ffe806 */
[----:B0-----:R-:W0:Y:S02]  /*0150*/  MUFU.RCP R8, R8 ;  /* 0x0000000800087308 */ /* 0x001e240000001000 */
[----:B0-----:R-:W-:-:S06]  /*0160*/  VIADD R2, R8, 0xffffffe ;  /* 0x0ffffffe08027836 */ /* 0x001fcc0000000000 */
[----:B------:R0:W2:Y:S02]  /*0170*/  F2I.FTZ.U32.TRUNC.NTZ R3, R2 ;  /* 0x0000000200037305 */ /* 0x0000a4000021f000 */
[----:B0-----:R-:W-:Y:S02]  /*0180*/  IMAD.MOV.U32 R2, RZ, RZ, RZ ;  /* 0x000000ffff027224 */ /* 0x001fe400078e00ff */
[----:B--2---:R-:W-:-:S04]  /*0190*/  IMAD R9, R9, R3, RZ ;  /* 0x0000000309097224 */ /* 0x004fc800078e02ff */
[----:B------:R-:W-:-:S06]  /*01a0*/  IMAD.HI.U32 R8, R3, R9, R2 ;  /* 0x0000000903087227 */ /* 0x000fcc00078e0002 */
[----:B------:R-:W-:-:S05]  /*01b0*/  IMAD.HI.U32 R9, R8, R5, RZ ;  /* 0x0000000508097227 */ /* 0x000fca00078e00ff */
[----:B------:R-:W-:-:S05]  /*01c0*/  IADD3 R2, PT, PT, -R9, RZ, RZ ;  /* 0x000000ff09027210 */ /* 0x000fca0007ffe1ff */
[----:B------:R-:W-:Y:S02]  /*01d0*/  IMAD R5, R0, R2, R5 ;  /* 0x0000000200057224 */ /* 0x000fe400078e0205 */
[----:B------:R-:W0:Y:S03]  /*01e0*/  LDC.64 R2, c[0x0][0x380] ;  /* 0x0000e000ff027b82 */ /* 0x000e260000000a00 */
[----:B------:R-:W-:-:S13]  /*01f0*/  ISETP.GE.U32.AND P0, PT, R5, R0, PT ;  /* 0x000000000500720c */ /* 0x000fda0003f06070 */
[----:B------:R-:W-:Y:S01]  /*0200*/  @P0 IMAD.IADD R5, R5, 0x1, -R0 ;  /* 0x0000000105050824 */ /* 0x000fe200078e0a00 */
[----:B------:R-:W-:-:S04]  /*0210*/  @P0 IADD3 R9, PT, PT, R9, 0x1, RZ ;  /* 0x0000000109090810 */ /* 0x000fc80007ffe0ff */
[-C--:B------:R-:W-:Y:S02]  /*0220*/  ISETP.GE.U32.AND P1, PT, R5, R0.reuse, PT ;  /* 0x000000000500720c */ /* 0x080fe40003f26070 */
[----:B------:R-:W2:Y:S11]  /*0230*/  LDC.64 R4, c[0x0][0x388] ;  /* 0x0000e200ff047b82 */ /* 0x000eb60000000a00 */
[----:B------:R-:W-:Y:S01]  /*0240*/  @P1 VIADD R9, R9, 0x1 ;  /* 0x0000000109091836 */ /* 0x000fe20000000000 */
[----:B------:R-:W-:-:S04]  /*0250*/  @!P2 LOP3.LUT R9, RZ, R0, RZ, 0x33, !PT ;  /* 0x00000000ff09a212 */ /* 0x000fc800078e33ff */
[----:B------:R-:W-:-:S04]  /*0260*/  IADD3 R6, PT, PT, R6, R9, RZ ;  /* 0x0000000906067210 */ /* 0x000fc80007ffe0ff */
[C---:B------:R-:W-:Y:S02]  /*0270*/  LOP3.LUT R8, R6.reuse, 0x3, RZ, 0xc0, !PT ;  /* 0x0000000306087812 */ /* 0x040fe400078ec0ff */
[----:B------:R-:W-:Y:S02]  /*0280*/  ISETP.GE.U32.AND P1, PT, R6, 0x3, PT ;  /* 0x000000030600780c */ /* 0x000fe40003f26070 */
[----:B------:R-:W-:-:S13]  /*0290*/  ISETP.NE.AND P0, PT, R8, 0x3, PT ;  /* 0x000000030800780c */ /* 0x000fda0003f05270 */
[----:B01----:R-:W-:Y:S05]  /*02a0*/  @!P0 BRA `(.L_x_5) ;  /* 0x0000000000408947 */ /* 0x003fea0003800000 */
[----:B------:R-:W0:Y:S01]  /*02b0*/  LDC.64 R8, c[0x0][0x380] ;  /* 0x0000e000ff087b82 */ /* 0x000e220000000a00 */
[----:B------:R-:W-:-:S05]  /*02c0*/  VIADD R6, R6, 0x1 ;  /* 0x0000000106067836 */ /* 0x000fca0000000000 */
[----:B------:R-:W-:Y:S02]  /*02d0*/  LOP3.LUT R6, R6, 0x3, RZ, 0xc0, !PT ;  /* 0x0000000306067812 */ /* 0x000fe400078ec0ff */
[----:B------:R-:W1:Y:S02]  /*02e0*/  LDC.64 R10, c[0x0][0x388] ;  /* 0x0000e200ff0a7b82 */ /* 0x000e640000000a00 */
[----:B------:R-:W-:-:S07]  /*02f0*/  IADD3 R6, PT, PT, -R6, RZ, RZ ;  /* 0x000000ff06067210 */ /* 0x000fce0007ffe1ff */
.L_x_6:
[----:B------:R-:W-:Y:S01]  /*0300*/  R2UR UR6, R16 ;  /* 0x00000000100672ca */ /* 0x000fe200000e0000 */
[----:B0-----:R-:W-:Y:S01]  /*0310*/  IMAD.WIDE R14, R7, 0x4, R8 ;  /* 0x00000004070e7825 */ /* 0x001fe200078e0208 */
[----:B------:R-:W-:-:S13]  /*0320*/  R2UR UR7, R17 ;  /* 0x00000000110772ca */ /* 0x000fda00000e0000 */
[----:B---3--:R-:W3:Y:S01]  /*0330*/  LDG.E R14, desc[UR6][R14.64] ;  /* 0x000000060e0e7981 */ /* 0x008ee2000c1e1900 */
[----:B------:R-:W-:Y:S02]  /*0340*/  VIADD R6, R6, 0x1 ;  /* 0x0000000106067836 */ /* 0x000fe40000000000 */
[----:B-1----:R-:W-:Y:S01]  /*0350*/  IMAD.WIDE R12, R7, 0x4, R10 ;  /* 0x00000004070c7825 */ /* 0x002fe200078e020a */
[----:B------:R-:W-:Y:S02]  /*0360*/  IADD3 R7, PT, PT, R0, R7, RZ ;  /* 0x0000000700077210 */ /* 0x000fe40007ffe0ff */
[----:B------:R-:W-:Y:S01]  /*0370*/  ISETP.NE.AND P0, PT, R6, RZ, PT ;  /* 0x000000ff0600720c */ /* 0x000fe20003f05270 */
[----:B---3--:R-:W-:-:S05]  /*0380*/  FADD R19, R14, 1 ;  /* 0x3f8000000e137421 */ /* 0x008fca0000000000 */
[----:B------:R3:W-:Y:S07]  /*0390*/  STG.E desc[UR6][R12.64], R19 ;  /* 0x000000130c007986 */ /* 0x0007ee000c101906 */
[----:B------:R-:W-:Y:S05]  /*03a0*/  @P0 BRA `(.L_x_6) ;  /* 0xfffffffc00d40947 */ /* 0x000fea000383ffff */
.L_x_5:
[----:B------:R-:W-:Y:S05]  /*03b0*/  BSYNC.RECONVERGENT B1 ;  /* 0x0000000000017941 */ /* 0x000fea0003800200 */
.L_x_4:
[----:B------:R-:W-:Y:S05]  /*03c0*/  @!P1 BRA `(.L_x_3) ;  /* 0x00000000006c9947 */ /* 0x000fea0003800000 */
.L_x_7:
[----:B------:R-:W-:Y:S01]  /*03d0*/  R2UR UR6, R16 ;  /* 0x00000000100672ca */ /* 0x000fe200000e0000 */
[----:B---3--:R-:W-:Y:S01]  /*03e0*/  IMAD.WIDE R12, R7, 0x4, R2 ;  /* 0x00000004070c7825 */ /* 0x008fe200078e0202 */
[----:B------:R-:W-:-:S13]  /*03f0*/  R2UR UR7, R17 ;  /* 0x00000000110772ca */ /* 0x000fda00000e0000 */
[----:B------:R-:W3:Y:S01]  /*0400*/  LDG.E R6, desc[UR6][R12.64] ;  /* 0x000000060c067981 */ /* 0x000ee2000c1e1900 */
[----:B------:R-:W-:Y:S01]  /*0410*/  R2UR UR8, R16 ;  /* 0x00000000100872ca */ /* 0x000fe200000e0000 */
[----:B0-2---:R-:W-:Y:S01]  /*0420*/  IMAD.WIDE R14, R7, 0x4, R4 ;  /* 0x00000004070e7825 */ /* 0x005fe200078e0204 */
[----:B------:R-:W-:-:S03]  /*0430*/  R2UR UR9, R17 ;  /* 0x00000000110972ca */ /* 0x000fc600000e0000 */
[----:B------:R-:W-:-:S04]  /*0440*/  IMAD.WIDE R8, R0, 0x4, R12 ;  /* 0x0000000400087825 */ /* 0x000fc800078e020c */
[----:B---3--:R-:W-:-:S05]  /*0450*/  FADD R19, R6, 1 ;  /* 0x3f80000006137421 */ /* 0x008fca0000000000 */
[----:B------:R0:W-:Y:S04]  /*0460*/  STG.E desc[UR6][R14.64], R19 ;  /* 0x000000130e007986 */ /* 0x0001e8000c101906 */
[----:B------:R-:W2:Y:S01]  /*0470*/  LDG.E R6, desc[UR8][R8.64] ;  /* 0x0000000808067981 */ /* 0x000ea2000c1e1900 */
[----:B------:R-:W-:-:S04]  /*0480*/  IMAD.WIDE R10, R0, 0x4, R14 ;  /* 0x00000004000a7825 */ /* 0x000fc800078e020e */
[----:B------:R-:W-:-:S04]  /*0490*/  IMAD.WIDE R12, R0, 0x4, R8 ;  /* 0x00000004000c7825 */ /* 0x000fc800078e0208 */
[----:B--2---:R-:W-:-:S05]  /*04a0*/  FADD R21, R6, 1 ;  /* 0x3f80000006157421 */ /* 0x004fca0000000000 */
[----:B------:R1:W-:Y:S04]  /*04b0*/  STG.E desc[UR6][R10.64], R21 ;  /* 0x000000150a007986 */ /* 0x0003e8000c101906 */
[----:B------:R-:W2:Y:S01]  /*04c0*/  LDG.E R6, desc[UR8][R12.64] ;  /* 0x000000080c067981 */ /* 0x000ea2000c1e1900 */
[----:B0-----:R-:W-:-:S04]  /*04d0*/  IMAD.WIDE R14, R0, 0x4, R10 ;  /* 0x00000004000e7825 */ /* 0x001fc800078e020a */
[----:B------:R-:W-:-:S04]  /*04e0*/  IMAD.WIDE R8, R0, 0x4, R12 ;  /* 0x0000000400087825 */ /* 0x000fc800078e020c */
[----:B--2---:R-:W-:-:S05]  /*04f0*/  FADD R23, R6, 1 ;  /* 0x3f80000006177421 */ /* 0x004fca0000000000 */
[----:B------:R0:W-:Y:S04]  /*0500*/  STG.E desc[UR6][R14.64], R23 ;  /* 0x000000170e007986 */ /* 0x0001e8000c101906 */
[----:B------:R-:W1:Y:S01]  /*0510*/  LDG.E R8, desc[UR8][R8.64] ;  /* 0x0000000808087981 */ /* 0x000e62000c1e1900 */
[C---:B------:R-:W-:Y:S01]  /*0520*/  LEA R7, R0.reuse, R7, 0x2 ;  /* 0x0000000700077211 */ /* 0x040fe200078e10ff */
[----:B------:R-:W-:-:S03]  /*0530*/  IMAD.WIDE R18, R0, 0x4, R14 ;  /* 0x0000000400127825 */ /* 0x000fc600078e020e */
[----:B------:R-:W-:Y:S01]  /*0540*/  ISETP.GE.AND P0, PT, R7, UR5, PT ;  /* 0x0000000507007c0c */ /* 0x000fe2000bf06270 */
[----:B-1----:R-:W-:-:S05]  /*0550*/  FADD R11, R8, 1 ;  /* 0x3f800000080b7421 */ /* 0x002fca0000000000 */
[----:B------:R0:W-:Y:S07]  /*0560*/  STG.E desc[UR6][R18.64], R11 ;  /* 0x0000000b12007986 */ /* 0x0001ee000c101906 */
[----:B------:R-:W-:Y:S05]  /*0570*/  @!P0 BRA `(.L_x_7) ;  /* 0xfffffffc00948947 */ /* 0x000fea000383ffff */
.L_x_3:
[----:B------:R-:W-:Y:S05]  /*0580*/  BSYNC.RECONVERGENT B0 ;  /* 0x0000000000007941 */ /* 0x000fea0003800200 */
.L_x_2:
[----:B------:R-:W-:Y:S06]  /*0590*/  BAR.SYNC.DEFER_BLOCKING 0x0 ;  /* 0x0000000000007b1d */ /* 0x000fec0000010000 */
[----:B------:R-:W-:Y:S05]  /*05a0*/  EXIT ;  /* 0x000000000000794d */ /* 0x000fea0003800000 */
.L_x_8:
        /* <DEDUP_REMOVED lines=13> */
.L_x_10:


//--------------------- .nv.shared._Z26Sum_vec_on_GPU_with_sharedPfS_i --------------------------
	.section	.nv.shared._Z26Sum_vec_on_GPU_with_sharedPfS_i,"aw",@nobits
	.sectionflags	@""
	.align	4
.nv.shared._Z26Sum_vec_on_GPU_with_sharedPfS_i:
	.zero		3072


//--------------------- .nv.shared.reserved.0     --------------------------
	.section	.nv.shared.reserved.0,"aw",@nobits
	.weak		__nv_reservedSMEM_offset_0_alias
	.size		__nv_reservedSMEM_offset_0_alias, 0, 64
	.other		__nv_reservedSMEM_offset_0_alias,@"STO_CUDA_RESERVED_SHARED STV_DEFAULT"
__nv_reservedSMEM_offset_0_alias:
	.zero		0
	.zero		64


//--------------------- .nv.constant0._Z26Sum_vec_on_GPU_with_sharedPfS_i --------------------------
	.section	.nv.constant0._Z26Sum_vec_on_GPU_with_sharedPfS_i,"a",@progbits
	.sectionflags	@""
	.align	4
.nv.constant0._Z26Sum_vec_on_GPU_with_sharedPfS_i:
	.zero		916


//--------------------- .nv.constant0._Z29Sum_vec_on_GPU_without_sharedPfS_i --------------------------
	.section	.nv.constant0._Z29Sum_vec_on_GPU_without_sharedPfS_i,"a",@progbits
	.sectionflags	@""
	.align	4
.nv.constant0._Z29Sum_vec_on_GPU_without_sharedPfS_i:
	.zero		916


//--------------------- SYMBOLS --------------------------

	.type		.nv.reservedSmem.offset0,@object
	.size		.nv.reservedSmem.offset0,0x4
	.type		.nv.reservedSmem.cap,@object
	.size		.nv.reservedSmem.cap,0x4
